	.headerflags	@"EF_CUDA_TEXMODE_UNIFIED EF_CUDA_64BIT_ADDRESS EF_CUDA_ACCELERATORS EF_CUDA_SM90 EF_CUDA_VIRTUAL_SM(EF_CUDA_SM90)"
	.elftype	@"ET_EXEC"


//--------------------- .nv.info                  --------------------------
	.section	.nv.info,"",@"SHT_CUDA_INFO"
	.align	4


	//----- nvinfo : EIATTR_REGCOUNT
	.align		4
        /*0000*/ 	.byte	0x04, 0x2f
        /*0002*/ 	.short	(.L_1 - .L_0)
	.align		4
.L_0:
        /*0004*/ 	.word	index@(triton_poi_fused_convolution_5)
        /*0008*/ 	.word	0x0000001a


	//----- nvinfo : EIATTR_MIN_STACK_SIZE
	.align		4
.L_1:
        /*000c*/ 	.byte	0x04, 0x12
        /*000e*/ 	.short	(.L_3 - .L_2)
	.align		4
.L_2:
        /*0010*/ 	.word	index@(triton_poi_fused_convolution_5)
        /*0014*/ 	.word	0x00000000


	//----- nvinfo : EIATTR_FRAME_SIZE
	.align		4
.L_3:
        /*0018*/ 	.byte	0x04, 0x11
        /*001a*/ 	.short	(.L_5 - .L_4)
	.align		4
.L_4:
        /*001c*/ 	.word	index@(triton_poi_fused_convolution_5)
        /*0020*/ 	.word	0x00000000


	//----- nvinfo : EIATTR_MIN_STACK_SIZE
	.align		4
.L_5:
        /*0024*/ 	.byte	0x04, 0x12
        /*0026*/ 	.short	(.L_7 - .L_6)
	.align		4
.L_6:
        /*0028*/ 	.word	index@(triton_poi_fused_convolution_5)
        /*002c*/ 	.word	0x00000000
.L_7:


//--------------------- .nv.info.triton_poi_fused_convolution_5 --------------------------
	.section	.nv.info.triton_poi_fused_convolution_5,"",@"SHT_CUDA_INFO"
	.sectionflags	@""
	.align	4


	//----- nvinfo : EIATTR_CUDA_API_VERSION
	.align		4
        /*0000*/ 	.byte	0x04, 0x37
        /*0002*/ 	.short	(.L_9 - .L_8)
.L_8:
        /*0004*/ 	.word	0x0000007c


	//----- nvinfo : EIATTR_KPARAM_INFO
	.align		4
.L_9:
        /*0008*/ 	.byte	0x04, 0x17
        /*000a*/ 	.short	(.L_11 - .L_10)
.L_10:
        /*000c*/ 	.word	0x00000000
        /*0010*/ 	.short	0x0002
        /*0012*/ 	.short	0x0010
        /*0014*/ 	.byte	0x00, 0xf0, 0x11, 0x00


	//----- nvinfo : EIATTR_KPARAM_INFO
	.align		4
.L_11:
        /*0018*/ 	.byte	0x04, 0x17
        /*001a*/ 	.short	(.L_13 - .L_12)
.L_12:
        /*001c*/ 	.word	0x00000000
        /*0020*/ 	.short	0x0001
        /*0022*/ 	.short	0x0008
        /*0024*/ 	.byte	0x00, 0xf4, 0x21, 0x00


	//----- nvinfo : EIATTR_KPARAM_INFO
	.align		4
.L_13:
        /*0028*/ 	.byte	0x04, 0x17
        /*002a*/ 	.short	(.L_15 - .L_14)
.L_14:
        /*002c*/ 	.word	0x00000000
        /*0030*/ 	.short	0x0000
        /*0032*/ 	.short	0x0000
        /*0034*/ 	.byte	0x00, 0xf4, 0x21, 0x00


	//----- nvinfo : EIATTR_SPARSE_MMA_MASK
	.align		4
.L_15:
        /*0038*/ 	.byte	0x03, 0x50
        /*003a*/ 	.short	0x0000


	//----- nvinfo : EIATTR_MAXREG_COUNT
	.align		4
        /*003c*/ 	.byte	0x03, 0x1b
        /*003e*/ 	.short	0x00ff


	//----- nvinfo : EIATTR_EXIT_INSTR_OFFSETS
	.align		4
        /*0040*/ 	.byte	0x04, 0x1c
        /*0042*/ 	.short	(.L_17 - .L_16)


	//   ....[0]....
.L_16:
        /*0044*/ 	.word	0x00000230


	//----- nvinfo : EIATTR_REQNTID
	.align		4
.L_17:
        /*0048*/ 	.byte	0x04, 0x10
        /*004a*/ 	.short	(.L_19 - .L_18)
.L_18:
        /*004c*/ 	.word	0x00000080
        /*0050*/ 	.word	0x00000001
        /*0054*/ 	.word	0x00000001


	//----- nvinfo : EIATTR_CBANK_PARAM_SIZE
	.align		4
.L_19:
        /*0058*/ 	.byte	0x03, 0x19
        /*005a*/ 	.short	0x0014


	//----- nvinfo : EIATTR_PARAM_CBANK
	.align		4
        /*005c*/ 	.byte	0x04, 0x0a
        /*005e*/ 	.short	(.L_21 - .L_20)
	.align		4
.L_20:
        /*0060*/ 	.word	index@(.nv.constant0.triton_poi_fused_convolution_5)
        /*0064*/ 	.short	0x0210
        /*0066*/ 	.short	0x0014


	//----- nvinfo : EIATTR_SW_WAR
	.align		4
.L_21:
        /*0068*/ 	.byte	0x04, 0x36
        /*006a*/ 	.short	(.L_23 - .L_22)
.L_22:
        /*006c*/ 	.word	0x00000008
.L_23:


//--------------------- .nv.callgraph             --------------------------
	.section	.nv.callgraph,"",@"SHT_CUDA_CALLGRAPH"
	.align	4
	.sectionentsize	8
	.align		4
        /*0000*/ 	.word	0x00000000
	.align		4
        /*0004*/ 	.word	0xffffffff
	.align		4
        /*0008*/ 	.word	0x00000000
	.align		4
        /*000c*/ 	.word	0xfffffffe
	.align		4
        /*0010*/ 	.word	0x00000000
	.align		4
        /*0014*/ 	.word	0xfffffffd
	.align		4
        /*0018*/ 	.word	0x00000000
	.align		4
        /*001c*/ 	.word	0xfffffffc


//--------------------- .text.triton_poi_fused_convolution_5 --------------------------
	.section	.text.triton_poi_fused_convolution_5,"ax",@progbits
	.align	128
        .global         triton_poi_fused_convolution_5
        .type           triton_poi_fused_convolution_5,@function
        .size           triton_poi_fused_convolution_5,(.L_x_1 - triton_poi_fused_convolution_5)
        .other          triton_poi_fused_convolution_5,@"STO_CUDA_ENTRY STV_DEFAULT"
triton_poi_fused_convolution_5:
.text.triton_poi_fused_convolution_5:
[----:B------:R-:W-:Y:S01]  /*0000*/  LDC R1, c[0x0][0x28] ;  /* 0x00000a00ff017b82 */ /* 0x000fe20000000800 */
[----:B------:R-:W1:Y:S07]  /*0010*/  S2R R0, SR_TID.X ;  /* 0x0000000000007919 */ /* 0x000e6e0000002100 */
[----:B------:R-:W2:Y:S01]  /*0020*/  LDC.64 R2, c[0x0][0x218] ;  /* 0x00008600ff027b82 */ /* 0x000ea20000000a00 */
[----:B------:R-:W-:Y:S01]  /*0030*/  ULDC.64 UR4, c[0x0][0x208] ;  /* 0x0000820000047ab9 */ /* 0x000fe20000000a00 */
[----:B------:R-:W3:Y:S06]  /*0040*/  S2R R5, SR_CTAID.X ;  /* 0x0000000000057919 */ /* 0x000eec0000002500 */
[----:B------:R-:W4:Y:S01]  /*0050*/  LDC.64 R8, c[0x0][0x210] ;  /* 0x00008400ff087b82 */ /* 0x000f220000000a00 */
[----:B-1----:R-:W-:-:S04]  /*0060*/  SHF.L.U32 R0, R0, 0x2, RZ ;  /* 0x0000000200007819 */ /* 0x002fc800000006ff */
[----:B------:R-:W-:-:S04]  /*0070*/  LOP3.LUT R0, R0, 0x1fc, RZ, 0xc0, !PT ;  /* 0x000001fc00007812 */ /* 0x000fc800078ec0ff */
[----:B---3--:R-:W-:-:S04]  /*0080*/  LEA R5, R5, R0, 0xa ;  /* 0x0000000005057211 */ /* 0x008fc800078e50ff */
[----:B------:R-:W-:Y:S01]  /*0090*/  IADD3 R0, R5, 0x200, RZ ;  /* 0x0000020005007810 */ /* 0x000fe20007ffe0ff */
[----:B------:R-:W-:-:S04]  /*00a0*/  IMAD.HI R4, R5, 0x2aaaaaab, RZ ;  /* 0x2aaaaaab05047827 */ /* 0x000fc800078e02ff */
[----:B------:R-:W-:Y:S01]  /*00b0*/  IMAD.HI R6, R0, 0x2aaaaaab, RZ ;  /* 0x2aaaaaab00067827 */ /* 0x000fe200078e02ff */
[----:B------:R-:W-:-:S03]  /*00c0*/  SHF.R.U32.HI R7, RZ, 0x1f, R4 ;  /* 0x0000001fff077819 */ /* 0x000fc60000011604 */
[----:B----4-:R-:W-:Y:S01]  /*00d0*/  IMAD.WIDE R8, R5, 0x4, R8 ;  /* 0x0000000405087825 */ /* 0x010fe200078e0208 */
[----:B------:R-:W-:Y:S02]  /*00e0*/  SHF.R.U32.HI R11, RZ, 0x1f, R6 ;  /* 0x0000001fff0b7819 */ /* 0x000fe40000011606 */
[----:B------:R-:W-:Y:S02]  /*00f0*/  LEA.HI R4, R4, R7, RZ, 0x1c ;  /* 0x0000000704047211 */ /* 0x000fe400078fe0ff */
[----:B------:R-:W-:-:S03]  /*0100*/  LEA.HI R7, R6, R11, RZ, 0x1c ;  /* 0x0000000b06077211 */ /* 0x000fc600078fe0ff */
[----:B------:R-:W-:Y:S02]  /*0110*/  IMAD R11, R4, -0x60, R5 ;  /* 0xffffffa0040b7824 */ /* 0x000fe400078e0205 */
[----:B------:R-:W-:Y:S02]  /*0120*/  IMAD R13, R7, -0x60, R0 ;  /* 0xffffffa0070d7824 */ /* 0x000fe400078e0200 */
[--C-:B--2---:R-:W-:Y:S01]  /*0130*/  IMAD.WIDE R10, R11, 0x4, R2.reuse ;  /* 0x000000040b0a7825 */ /* 0x104fe200078e0202 */
[----:B------:R-:W2:Y:S03]  /*0140*/  LDG.E.128 R4, desc[UR4][R8.64] ;  /* 0x0000000408047981 */ /* 0x000ea6000c1e1d00 */
[----:B------:R-:W-:Y:S01]  /*0150*/  IMAD.WIDE R2, R13, 0x4, R2 ;  /* 0x000000040d027825 */ /* 0x000fe200078e0202 */
[----:B------:R-:W2:Y:S04]  /*0160*/  LDG.E.EL.128 R16, desc[UR4][R10.64] ;  /* 0x000000040a107981 */ /* 0x000ea8000c2e1d00 */
[----:B------:R-:W3:Y:S04]  /*0170*/  LDG.E.128 R12, desc[UR4][R8.64+0x800] ;  /* 0x00080004080c7981 */ /* 0x000ee8000c1e1d00 */
[----:B------:R-:W3:Y:S01]  /*0180*/  LDG.E.EL.128 R20, desc[UR4][R2.64] ;  /* 0x0000000402147981 */ /* 0x000ee2000c2e1d00 */
[----:B--2---:R-:W-:Y:S01]  /*0190*/  FADD R4, R4, R16 ;  /* 0x0000001004047221 */ /* 0x004fe20000000000 */
[----:B------:R-:W-:Y:S01]  /*01a0*/  FADD R5, R5, R17 ;  /* 0x0000001105057221 */ /* 0x000fe20000000000 */
[----:B------:R-:W-:Y:S01]  /*01b0*/  FADD R6, R6, R18 ;  /* 0x0000001206067221 */ /* 0x000fe20000000000 */
[----:B------:R-:W-:Y:S01]  /*01c0*/  FADD R7, R7, R19 ;  /* 0x0000001307077221 */ /* 0x000fe20000000000 */
[----:B---3--:R-:W-:Y:S01]  /*01d0*/  FADD R12, R12, R20 ;  /* 0x000000140c0c7221 */ /* 0x008fe20000000000 */
[----:B------:R-:W-:Y:S01]  /*01e0*/  FADD R13, R13, R21 ;  /* 0x000000150d0d7221 */ /* 0x000fe20000000000 */
[----:B------:R-:W-:Y:S01]  /*01f0*/  FADD R14, R14, R22 ;  /* 0x000000160e0e7221 */ /* 0x000fe20000000000 */
[----:B------:R-:W-:Y:S01]  /*0200*/  FADD R15, R15, R23 ;  /* 0x000000170f0f7221 */ /* 0x000fe20000000000 */
[----:B------:R-:W-:Y:S04]  /*0210*/  STG.E.128 desc[UR4][R8.64], R4 ;  /* 0x0000000408007986 */ /* 0x000fe8000c101d04 */
[----:B------:R-:W-:Y:S01]  /*0220*/  STG.E.128 desc[UR4][R8.64+0x800], R12 ;  /* 0x0008000c08007986 */ /* 0x000fe2000c101d04 */
[----:B------:R-:W-:Y:S05]  /*0230*/  EXIT ;  /* 0x000000000000794d */ /* 0x000fea0003800000 */
.L_x_0:
[----:B------:R-:W-:-:S00]  /*0240*/  BRA `(.L_x_0) ;  /* 0xfffffffc00fc7947 */ /* 0x000fc0000383ffff */
[----:B------:R-:W-:-:S00]  /*0250*/  NOP ;  /* 0x0000000000007918 */ /* 0x000fc00000000000 */
        /* <DEDUP_REMOVED lines=10> */
.L_x_1:


//--------------------- .nv.constant0.triton_poi_fused_convolution_5 --------------------------
	.section	.nv.constant0.triton_poi_fused_convolution_5,"a",@progbits
	.sectionflags	@""
	.align	4
.nv.constant0.triton_poi_fused_convolution_5:
	.zero		548
